//
// Generated by NVIDIA NVVM Compiler
//
// Compiler Build ID: CL-36424714
// Cuda compilation tools, release 13.0, V13.0.88
// Based on NVVM 20.0.0
//

.version 9.0
.target sm_100
.address_size 64

	// .globl	_Z7cal_disPdS_S_i

.visible .entry _Z7cal_disPdS_S_i(
	.param .u64 .ptr .align 1 _Z7cal_disPdS_S_i_param_0,
	.param .u64 .ptr .align 1 _Z7cal_disPdS_S_i_param_1,
	.param .u64 .ptr .align 1 _Z7cal_disPdS_S_i_param_2,
	.param .u32 _Z7cal_disPdS_S_i_param_3
)
{
	.reg .pred 	%p<3>;
	.reg .b32 	%r<8>;
	.reg .b64 	%rd<19>;
	.reg .b64 	%fd<68>;

	ld.param.u64 	%rd7, [_Z7cal_disPdS_S_i_param_0];
	ld.param.u64 	%rd8, [_Z7cal_disPdS_S_i_param_1];
	ld.param.u64 	%rd9, [_Z7cal_disPdS_S_i_param_2];
	ld.param.u32 	%r4, [_Z7cal_disPdS_S_i_param_3];
	mov.u32 	%r1, %ctaid.x;
	setp.gt.u32 	%p1, %r1, 9999;
	@%p1 bra 	$L__BB0_4;
	cvta.to.global.u64 	%rd10, %rd7;
	mul.lo.s32 	%r6, %r4, %r1;
	cvt.s64.s32 	%rd11, %r6;
	add.s64 	%rd12, %rd11, %rd10;
	add.s64 	%rd18, %rd12, 64;
	cvta.to.global.u64 	%rd13, %rd8;
	add.s64 	%rd17, %rd13, 64;
	mov.f64 	%fd67, 0d0000000000000000;
	mov.b32 	%r7, 0;
$L__BB0_2:
	ld.global.f64 	%fd4, [%rd18+-64];
	ld.global.f64 	%fd5, [%rd17+-64];
	sub.f64 	%fd6, %fd4, %fd5;
	fma.rn.f64 	%fd7, %fd6, %fd6, %fd67;
	ld.global.f64 	%fd8, [%rd18+-56];
	ld.global.f64 	%fd9, [%rd17+-56];
	sub.f64 	%fd10, %fd8, %fd9;
	fma.rn.f64 	%fd11, %fd10, %fd10, %fd7;
	ld.global.f64 	%fd12, [%rd18+-48];
	ld.global.f64 	%fd13, [%rd17+-48];
	sub.f64 	%fd14, %fd12, %fd13;
	fma.rn.f64 	%fd15, %fd14, %fd14, %fd11;
	ld.global.f64 	%fd16, [%rd18+-40];
	ld.global.f64 	%fd17, [%rd17+-40];
	sub.f64 	%fd18, %fd16, %fd17;
	fma.rn.f64 	%fd19, %fd18, %fd18, %fd15;
	ld.global.f64 	%fd20, [%rd18+-32];
	ld.global.f64 	%fd21, [%rd17+-32];
	sub.f64 	%fd22, %fd20, %fd21;
	fma.rn.f64 	%fd23, %fd22, %fd22, %fd19;
	ld.global.f64 	%fd24, [%rd18+-24];
	ld.global.f64 	%fd25, [%rd17+-24];
	sub.f64 	%fd26, %fd24, %fd25;
	fma.rn.f64 	%fd27, %fd26, %fd26, %fd23;
	ld.global.f64 	%fd28, [%rd18+-16];
	ld.global.f64 	%fd29, [%rd17+-16];
	sub.f64 	%fd30, %fd28, %fd29;
	fma.rn.f64 	%fd31, %fd30, %fd30, %fd27;
	ld.global.f64 	%fd32, [%rd18+-8];
	ld.global.f64 	%fd33, [%rd17+-8];
	sub.f64 	%fd34, %fd32, %fd33;
	fma.rn.f64 	%fd35, %fd34, %fd34, %fd31;
	ld.global.f64 	%fd36, [%rd18];
	ld.global.f64 	%fd37, [%rd17];
	sub.f64 	%fd38, %fd36, %fd37;
	fma.rn.f64 	%fd39, %fd38, %fd38, %fd35;
	ld.global.f64 	%fd40, [%rd18+8];
	ld.global.f64 	%fd41, [%rd17+8];
	sub.f64 	%fd42, %fd40, %fd41;
	fma.rn.f64 	%fd43, %fd42, %fd42, %fd39;
	ld.global.f64 	%fd44, [%rd18+16];
	ld.global.f64 	%fd45, [%rd17+16];
	sub.f64 	%fd46, %fd44, %fd45;
	fma.rn.f64 	%fd47, %fd46, %fd46, %fd43;
	ld.global.f64 	%fd48, [%rd18+24];
	ld.global.f64 	%fd49, [%rd17+24];
	sub.f64 	%fd50, %fd48, %fd49;
	fma.rn.f64 	%fd51, %fd50, %fd50, %fd47;
	ld.global.f64 	%fd52, [%rd18+32];
	ld.global.f64 	%fd53, [%rd17+32];
	sub.f64 	%fd54, %fd52, %fd53;
	fma.rn.f64 	%fd55, %fd54, %fd54, %fd51;
	ld.global.f64 	%fd56, [%rd18+40];
	ld.global.f64 	%fd57, [%rd17+40];
	sub.f64 	%fd58, %fd56, %fd57;
	fma.rn.f64 	%fd59, %fd58, %fd58, %fd55;
	ld.global.f64 	%fd60, [%rd18+48];
	ld.global.f64 	%fd61, [%rd17+48];
	sub.f64 	%fd62, %fd60, %fd61;
	fma.rn.f64 	%fd63, %fd62, %fd62, %fd59;
	ld.global.f64 	%fd64, [%rd18+56];
	ld.global.f64 	%fd65, [%rd17+56];
	sub.f64 	%fd66, %fd64, %fd65;
	fma.rn.f64 	%fd67, %fd66, %fd66, %fd63;
	add.s32 	%r7, %r7, 16;
	add.s64 	%rd18, %rd18, 128;
	add.s64 	%rd17, %rd17, 128;
	setp.ne.s32 	%p2, %r7, 2048;
	@%p2 bra 	$L__BB0_2;
	cvta.to.global.u64 	%rd14, %rd9;
	mul.wide.u32 	%rd15, %r1, 8;
	add.s64 	%rd16, %rd14, %rd15;
	st.global.f64 	[%rd16], %fd67;
$L__BB0_4:
	ret;

}


// ===== COMPILED SASS (sm_100) =====

	.target	sm_100

	.elftype	@"ET_EXEC"


//--------------------- .note.nv.tkinfo           --------------------------
	.section	.note.nv.tkinfo,"",@"SHT_NOTE"
	.sectionflags	@"SHF_NOTE_NV_TKINFO"
	.tkinfo
        /*0018*/ 	.word	0x00000002
        /*0030*/ 	.string	""
        /*0030*/ 	.string	"ptxas"
        /*0030*/ 	.string	"Cuda compilation tools, release 13.0, V13.0.88"
        /*0030*/ 	.string	"Build cuda_13.0.r13.0/compiler.36424714_0"
        /*0030*/ 	.string	"-arch sm_100 -m 64 "



//--------------------- .note.nv.cuinfo           --------------------------
	.section	.note.nv.cuinfo,"",@"SHT_NOTE"
	.sectionflags	@"SHF_NOTE_NV_CUINFO"
        /*0018*/ 	.short	0x0002
        /*001a*/ 	.short	0x0064
        /*001c*/ 	.short	0x0082
	.zero		2


//--------------------- .nv.info                  --------------------------
	.section	.nv.info,"",@"SHT_CUDA_INFO"
	.align	4


	//----- nvinfo : EIATTR_REGCOUNT
	.align		4
        /*0000*/ 	.byte	0x04, 0x2f
        /*0002*/ 	.short	(.L_1 - .L_0)
	.align		4
.L_0:
        /*0004*/ 	.word	index@(_Z7cal_disPdS_S_i)
        /*0008*/ 	.word	0x0000001c


	//----- nvinfo : EIATTR_FRAME_SIZE
	.align		4
.L_1:
        /*000c*/ 	.byte	0x04, 0x11
        /*000e*/ 	.short	(.L_3 - .L_2)
	.align		4
.L_2:
        /*0010*/ 	.word	index@(_Z7cal_disPdS_S_i)
        /*0014*/ 	.word	0x00000000


	//----- nvinfo : EIATTR_MIN_STACK_SIZE
	.align		4
.L_3:
        /*0018*/ 	.byte	0x04, 0x12
        /*001a*/ 	.short	(.L_5 - .L_4)
	.align		4
.L_4:
        /*001c*/ 	.word	index@(_Z7cal_disPdS_S_i)
        /*0020*/ 	.word	0x00000000
.L_5:


//--------------------- .nv.compat                --------------------------
	.section	.nv.compat,"",@"SHT_CUDA_COMPAT_INFO"
	.align	4
        /*0000*/ 	.byte	0x02, 0x09, 0x00, 0x00, 0x02, 0x02, 0x01, 0x00, 0x02, 0x05, 0x05, 0x00, 0x03, 0x07, 0x01, 0x01
        /*0010*/ 	.byte	0x02, 0x03, 0x00, 0x00, 0x02, 0x06, 0x01, 0x00, 0x04, 0x0b, 0x08, 0x00, 0x01, 0x00, 0x00, 0x00
        /*0020*/ 	.byte	0x00, 0x00, 0x00, 0x00


//--------------------- .nv.info._Z7cal_disPdS_S_i --------------------------
	.section	.nv.info._Z7cal_disPdS_S_i,"",@"SHT_CUDA_INFO"
	.sectionflags	@""
	.align	4


	//----- nvinfo : EIATTR_CUDA_API_VERSION
	.align		4
        /*0000*/ 	.byte	0x04, 0x37
        /*0002*/ 	.short	(.L_7 - .L_6)
.L_6:
        /*0004*/ 	.word	0x00000082


	//----- nvinfo : EIATTR_KPARAM_INFO
	.align		4
.L_7:
        /*0008*/ 	.byte	0x04, 0x17
        /*000a*/ 	.short	(.L_9 - .L_8)
.L_8:
        /*000c*/ 	.word	0x00000000
        /*0010*/ 	.short	0x0003
        /*0012*/ 	.short	0x0018
        /*0014*/ 	.byte	0x00, 0xf0, 0x11, 0x00


	//----- nvinfo : EIATTR_KPARAM_INFO
	.align		4
.L_9:
        /*0018*/ 	.byte	0x04, 0x17
        /*001a*/ 	.short	(.L_11 - .L_10)
.L_10:
        /*001c*/ 	.word	0x00000000
        /*0020*/ 	.short	0x0002
        /*0022*/ 	.short	0x0010
        /*0024*/ 	.byte	0x00, 0xf5, 0x21, 0x00


	//----- nvinfo : EIATTR_KPARAM_INFO
	.align		4
.L_11:
        /*0028*/ 	.byte	0x04, 0x17
        /*002a*/ 	.short	(.L_13 - .L_12)
.L_12:
        /*002c*/ 	.word	0x00000000
        /*0030*/ 	.short	0x0001
        /*0032*/ 	.short	0x0008
        /*0034*/ 	.byte	0x00, 0xf5, 0x21, 0x00


	//----- nvinfo : EIATTR_KPARAM_INFO
	.align		4
.L_13:
        /*0038*/ 	.byte	0x04, 0x17
        /*003a*/ 	.short	(.L_15 - .L_14)
.L_14:
        /*003c*/ 	.word	0x00000000
        /*0040*/ 	.short	0x0000
        /*0042*/ 	.short	0x0000
        /*0044*/ 	.byte	0x00, 0xf5, 0x21, 0x00


	//----- nvinfo : EIATTR_SPARSE_MMA_MASK
	.align		4
.L_15:
        /*0048*/ 	.byte	0x03, 0x50
        /*004a*/ 	.short	0x0000


	//----- nvinfo : EIATTR_MAXREG_COUNT
	.align		4
        /*004c*/ 	.byte	0x03, 0x1b
        /*004e*/ 	.short	0x00ff


	//----- nvinfo : EIATTR_MERCURY_ISA_VERSION
	.align		4
        /*0050*/ 	.byte	0x03, 0x5f
        /*0052*/ 	.short	0x0101


	//----- nvinfo : EIATTR_VRC_CTA_INIT_COUNT
	.align		4
        /*0054*/ 	.byte	0x02, 0x4a
	.zero		1
	.zero		1


	//----- nvinfo : EIATTR_EXIT_INSTR_OFFSETS
	.align		4
        /*0058*/ 	.byte	0x04, 0x1c
        /*005a*/ 	.short	(.L_17 - .L_16)


	//   ....[0]....
.L_16:
        /*005c*/ 	.word	0x00000030


	//   ....[1]....
        /*0060*/ 	.word	0x000005c0


	//----- nvinfo : EIATTR_CBANK_PARAM_SIZE
	.align		4
.L_17:
        /*0064*/ 	.byte	0x03, 0x19
        /*0066*/ 	.short	0x001c


	//----- nvinfo : EIATTR_PARAM_CBANK
	.align		4
        /*0068*/ 	.byte	0x04, 0x0a
        /*006a*/ 	.short	(.L_19 - .L_18)
	.align		4
.L_18:
        /*006c*/ 	.word	index@(.nv.constant0._Z7cal_disPdS_S_i)
        /*0070*/ 	.short	0x0380
        /*0072*/ 	.short	0x001c


	//----- nvinfo : EIATTR_SW_WAR
	.align		4
.L_19:
        /*0074*/ 	.byte	0x04, 0x36
        /*0076*/ 	.short	(.L_21 - .L_20)
.L_20:
        /*0078*/ 	.word	0x00000008
.L_21:


//--------------------- .nv.callgraph             --------------------------
	.section	.nv.callgraph,"",@"SHT_CUDA_CALLGRAPH"
	.align	4
	.sectionentsize	8
	.align		4
        /*0000*/ 	.word	0x00000000
	.align		4
        /*0004*/ 	.word	0xffffffff
	.align		4
        /*0008*/ 	.word	0x00000000
	.align		4
        /*000c*/ 	.word	0xfffffffe
	.align		4
        /*0010*/ 	.word	0x00000000
	.align		4
        /*0014*/ 	.word	0xfffffffd
	.align		4
        /*0018*/ 	.word	0x00000000
	.align		4
        /*001c*/ 	.word	0xfffffffc


//--------------------- .text._Z7cal_disPdS_S_i   --------------------------
	.section	.text._Z7cal_disPdS_S_i,"ax",@progbits
	.align	128
        .global         _Z7cal_disPdS_S_i
        .type           _Z7cal_disPdS_S_i,@function
        .size           _Z7cal_disPdS_S_i,(.L_x_2 - _Z7cal_disPdS_S_i)
        .other          _Z7cal_disPdS_S_i,@"STO_CUDA_ENTRY STV_DEFAULT"
_Z7cal_disPdS_S_i:
.text._Z7cal_disPdS_S_i:
[----:B------:R-:W-:Y:S01]  /*0000*/  LDC R1, c[0x0][0x37c] ;  /* 0x0000df00ff017b82 */ /* 0x000fe20000000800 */
[----:B------:R-:W0:Y:S02]  /*0010*/  S2R R0, SR_CTAID.X ;  /* 0x0000000000007919 */ /* 0x000e240000002500 */
[----:B0-----:R-:W-:-:S13]  /*0020*/  ISETP.GT.U32.AND P0, PT, R0, 0x270f, PT ;  /* 0x0000270f0000780c */ /* 0x001fda0003f04070 */
[----:B------:R-:W-:Y:S05]  /*0030*/  @P0 EXIT ;  /* 0x000000000000094d */ /* 0x000fea0003800000 */
[----:B------:R-:W0:Y:S01]  /*0040*/  LDC.64 R8, c[0x0][0x380] ;  /* 0x0000e000ff087b82 */ /* 0x000e220000000a00 */
[----:B------:R-:W1:Y:S01]  /*0050*/  LDCU UR4, c[0x0][0x398] ;  /* 0x00007300ff0477ac */ /* 0x000e620008000800 */
[----:B------:R-:W-:Y:S01]  /*0060*/  CS2R R22, SRZ ;  /* 0x0000000000167805 */ /* 0x000fe2000001ff00 */
[----:B------:R-:W2:Y:S05]  /*0070*/  LDCU.64 UR6, c[0x0][0x358] ;  /* 0x00006b00ff0677ac */ /* 0x000eaa0008000a00 */
[----:B------:R-:W3:Y:S01]  /*0080*/  LDC.64 R4, c[0x0][0x388] ;  /* 0x0000e200ff047b82 */ /* 0x000ee20000000a00 */
[----:B-1----:R-:W-:Y:S01]  /*0090*/  IMAD R2, R0, UR4, RZ ;  /* 0x0000000400027c24 */ /* 0x002fe2000f8e02ff */
[----:B------:R-:W-:-:S04]  /*00a0*/  UMOV UR4, URZ ;  /* 0x000000ff00047c82 */ /* 0x000fc80008000000 */
[----:B0-----:R-:W-:-:S04]  /*00b0*/  IADD3 R8, P0, PT, R2, R8, RZ ;  /* 0x0000000802087210 */ /* 0x001fc80007f1e0ff */
[----:B------:R-:W-:Y:S02]  /*00c0*/  IADD3 R8, P1, PT, R8, 0x40, RZ ;  /* 0x0000004008087810 */ /* 0x000fe40007f3e0ff */
[----:B------:R-:W-:Y:S02]  /*00d0*/  LEA.HI.X.SX32 R2, R2, R9, 0x1, P0 ;  /* 0x0000000902027211 */ /* 0x000fe400000f0eff */
[----:B---3--:R-:W-:-:S03]  /*00e0*/  IADD3 R4, P2, PT, R4, 0x40, RZ ;  /* 0x0000004004047810 */ /* 0x008fc60007f5e0ff */
[----:B------:R-:W-:Y:S02]  /*00f0*/  IMAD.X R3, RZ, RZ, R2, P1 ;  /* 0x000000ffff037224 */ /* 0x000fe400008e0602 */
[----:B--2---:R-:W-:-:S08]  /*0100*/  IMAD.X R5, RZ, RZ, R5, P2 ;  /* 0x000000ffff057224 */ /* 0x004fd000010e0605 */
.L_x_0:
[----:B------:R-:W-:Y:S01]  /*0110*/  IMAD.MOV.U32 R2, RZ, RZ, R8 ;  /* 0x000000ffff027224 */ /* 0x000fe200078e0008 */
[----:B------:R-:W2:Y:S04]  /*0120*/  LDG.E.64 R12, desc[UR6][R4.64+-0x40] ;  /* 0xffffc006040c7981 */ /* 0x000ea8000c1e1b00 */
[----:B------:R-:W2:Y:S04]  /*0130*/  LDG.E.64 R10, desc[UR6][R2.64+-0x40] ;  /* 0xffffc006020a7981 */ /* 0x000ea8000c1e1b00 */
[----:B------:R-:W3:Y:S04]  /*0140*/  LDG.E.64 R18, desc[UR6][R2.64+-0x38] ;  /* 0xffffc80602127981 */ /* 0x000ee8000c1e1b00 */
[----:B------:R-:W3:Y:S04]  /*0150*/  LDG.E.64 R20, desc[UR6][R4.64+-0x38] ;  /* 0xffffc80604147981 */ /* 0x000ee8000c1e1b00 */
[----:B------:R-:W4:Y:S04]  /*0160*/  LDG.E.64 R16, desc[UR6][R2.64+-0x30] ;  /* 0xffffd00602107981 */ /* 0x000f28000c1e1b00 */
[----:B------:R-:W4:Y:S04]  /*0170*/  LDG.E.64 R14, desc[UR6][R4.64+-0x30] ;  /* 0xffffd006040e7981 */ /* 0x000f28000c1e1b00 */
[----:B------:R-:W5:Y:S04]  /*0180*/  LDG.E.64 R6, desc[UR6][R2.64+-0x28] ;  /* 0xffffd80602067981 */ /* 0x000f68000c1e1b00 */
[----:B------:R-:W5:Y:S01]  /*0190*/  LDG.E.64 R8, desc[UR6][R4.64+-0x28] ;  /* 0xffffd80604087981 */ /* 0x000f62000c1e1b00 */
[----:B--2---:R-:W-:-:S03]  /*01a0*/  DADD R24, R10, -R12 ;  /* 0x000000000a187229 */ /* 0x004fc6000000080c */
[----:B------:R-:W2:Y:S04]  /*01b0*/  LDG.E.64 R10, desc[UR6][R2.64+-0x20] ;  /* 0xffffe006020a7981 */ /* 0x000ea8000c1e1b00 */
[----:B------:R-:W2:Y:S01]  /*01c0*/  LDG.E.64 R12, desc[UR6][R4.64+-0x20] ;  /* 0xffffe006040c7981 */ /* 0x000ea2000c1e1b00 */
[----:B------:R-:W-:Y:S02]  /*01d0*/  DFMA R22, R24, R24, R22 ;  /* 0x000000181816722b */ /* 0x000fe40000000016 */
[----:B---3--:R-:W-:Y:S01]  /*01e0*/  DADD R24, R18, -R20 ;  /* 0x0000000012187229 */ /* 0x008fe20000000814 */
[----:B------:R-:W3:Y:S04]  /*01f0*/  LDG.E.64 R18, desc[UR6][R2.64+-0x18] ;  /* 0xffffe80602127981 */ /* 0x000ee8000c1e1b00 */
[----:B------:R-:W3:Y:S03]  /*0200*/  LDG.E.64 R20, desc[UR6][R4.64+-0x18] ;  /* 0xffffe80604147981 */ /* 0x000ee6000c1e1b00 */
[----:B------:R-:W-:-:S02]  /*0210*/  DFMA R22, R24, R24, R22 ;  /* 0x000000181816722b */ /* 0x000fc40000000016 */
[----:B----4-:R-:W-:Y:S01]  /*0220*/  DADD R24, R16, -R14 ;  /* 0x0000000010187229 */ /* 0x010fe2000000080e */
[----:B------:R-:W4:Y:S04]  /*0230*/  LDG.E.64 R14, desc[UR6][R2.64+-0x10] ;  /* 0xfffff006020e7981 */ /* 0x000f28000c1e1b00 */
[----:B------:R-:W4:Y:S03]  /*0240*/  LDG.E.64 R16, desc[UR6][R4.64+-0x10] ;  /* 0xfffff00604107981 */ /* 0x000f26000c1e1b00 */
[----:B------:R-:W-:Y:S02]  /*0250*/  DFMA R22, R24, R24, R22 ;  /* 0x000000181816722b */ /* 0x000fe40000000016 */
[----:B-----5:R-:W-:Y:S01]  /*0260*/  DADD R24, R6, -R8 ;  /* 0x0000000006187229 */ /* 0x020fe20000000808 */
[----:B------:R-:W5:Y:S04]  /*0270*/  LDG.E.64 R6, desc[UR6][R2.64+-0x8] ;  /* 0xfffff80602067981 */ /* 0x000f68000c1e1b00 */
[----:B------:R-:W5:Y:S03]  /*0280*/  LDG.E.64 R8, desc[UR6][R4.64+-0x8] ;  /* 0xfffff80604087981 */ /* 0x000f66000c1e1b00 */
[----:B------:R-:W-:-:S02]  /*0290*/  DFMA R22, R24, R24, R22 ;  /* 0x000000181816722b */ /* 0x000fc40000000016 */
[----:B--2---:R-:W-:Y:S01]  /*02a0*/  DADD R24, R10, -R12 ;  /* 0x000000000a187229 */ /* 0x004fe2000000080c */
[----:B------:R-:W2:Y:S04]  /*02b0*/  LDG.E.64 R10, desc[UR6][R2.64] ;  /* 0x00000006020a7981 */ /* 0x000ea8000c1e1b00 */
[----:B------:R-:W2:Y:S03]  /*02c0*/  LDG.E.64 R12, desc[UR6][R4.64] ;  /* 0x00000006040c7981 */ /* 0x000ea6000c1e1b00 */
        /* <DEDUP_REMOVED lines=27> */
[----:B------:R0:W5:Y:S03]  /*0480*/  LDG.E.64 R6, desc[UR6][R4.64+0x38] ;  /* 0x0000380604067981 */ /* 0x000166000c1e1b00 */
[----:B------:R-:W-:Y:S01]  /*0490*/  DFMA R22, R24, R24, R22 ;  /* 0x000000181816722b */ /* 0x000fe20000000016 */
[----:B------:R-:W-:-:S04]  /*04a0*/  UIADD3 UR4, UPT, UPT, UR4, 0x10, URZ ;  /* 0x0000001004047890 */ /* 0x000fc8000fffe0ff */
[----:B------:R-:W-:Y:S01]  /*04b0*/  UISETP.NE.AND UP0, UPT, UR4, 0x800, UPT ;  /* 0x000008000400788c */ /* 0x000fe2000bf05270 */
[----:B0-----:R-:W-:-:S05]  /*04c0*/  IADD3 R4, P1, PT, R4, 0x80, RZ ;  /* 0x0000008004047810 */ /* 0x001fca0007f3e0ff */
[----:B------:R-:W-:Y:S01]  /*04d0*/  IMAD.X R5, RZ, RZ, R5, P1 ;  /* 0x000000ffff057224 */ /* 0x000fe200008e0605 */
[----:B--2---:R-:W-:-:S08]  /*04e0*/  DADD R10, R10, -R12 ;  /* 0x000000000a0a7229 */ /* 0x004fd0000000080c */
[----:B------:R-:W-:Y:S02]  /*04f0*/  DFMA R22, R10, R10, R22 ;  /* 0x0000000a0a16722b */ /* 0x000fe40000000016 */
[----:B---3--:R-:W-:-:S08]  /*0500*/  DADD R18, R20, -R18 ;  /* 0x0000000014127229 */ /* 0x008fd00000000812 */
[----:B------:R-:W-:Y:S02]  /*0510*/  DFMA R22, R18, R18, R22 ;  /* 0x000000121216722b */ /* 0x000fe40000000016 */
[----:B----4-:R-:W-:-:S08]  /*0520*/  DADD R14, R16, -R14 ;  /* 0x00000000100e7229 */ /* 0x010fd0000000080e */
[----:B------:R-:W-:Y:S02]  /*0530*/  DFMA R22, R14, R14, R22 ;  /* 0x0000000e0e16722b */ /* 0x000fe40000000016 */
[----:B-----5:R-:W-:Y:S01]  /*0540*/  DADD R6, R8, -R6 ;  /* 0x0000000008067229 */ /* 0x020fe20000000806 */
[----:B------:R-:W-:-:S07]  /*0550*/  IADD3 R8, P0, PT, R2, 0x80, RZ ;  /* 0x0000008002087810 */ /* 0x000fce0007f1e0ff */
[----:B------:R-:W-:Y:S01]  /*0560*/  DFMA R22, R6, R6, R22 ;  /* 0x000000060616722b */ /* 0x000fe20000000016 */
[----:B------:R-:W-:Y:S01]  /*0570*/  IMAD.X R3, RZ, RZ, R3, P0 ;  /* 0x000000ffff037224 */ /* 0x000fe200000e0603 */
[----:B------:R-:W-:Y:S09]  /*0580*/  BRA.U UP0, `(.L_x_0) ;  /* 0xfffffff900e07547 */ /* 0x000ff2000b83ffff */
[----:B------:R-:W0:Y:S02]  /*0590*/  LDC.64 R2, c[0x0][0x390] ;  /* 0x0000e400ff027b82 */ /* 0x000e240000000a00 */
[----:B0-----:R-:W-:-:S05]  /*05a0*/  IMAD.WIDE.U32 R2, R0, 0x8, R2 ;  /* 0x0000000800027825 */ /* 0x001fca00078e0002 */
[----:B------:R-:W-:Y:S01]  /*05b0*/  STG.E.64 desc[UR6][R2.64], R22 ;  /* 0x0000001602007986 */ /* 0x000fe2000c101b06 */
[----:B------:R-:W-:Y:S05]  /*05c0*/  EXIT ;  /* 0x000000000000794d */ /* 0x000fea0003800000 */
.L_x_1:
[----:B------:R-:W-:-:S00]  /*05d0*/  BRA `(.L_x_1) ;  /* 0xfffffffc00fc7947 */ /* 0x000fc0000383ffff */
[----:B------:R-:W-:-:S00]  /*05e0*/  NOP ;  /* 0x0000000000007918 */ /* 0x000fc00000000000 */
        /* <DEDUP_REMOVED lines=9> */
.L_x_2:


//--------------------- .nv.shared.reserved.0     --------------------------
	.section	.nv.shared.reserved.0,"aw",@nobits
	.weak		__nv_reservedSMEM_offset_0_alias
	.size		__nv_reservedSMEM_offset_0_alias, 0, 64
	.other		__nv_reservedSMEM_offset_0_alias,@"STO_CUDA_RESERVED_SHARED STV_DEFAULT"
__nv_reservedSMEM_offset_0_alias:
	.zero		0
	.zero		64


//--------------------- .nv.constant0._Z7cal_disPdS_S_i --------------------------
	.section	.nv.constant0._Z7cal_disPdS_S_i,"a",@progbits
	.sectionflags	@""
	.align	4
.nv.constant0._Z7cal_disPdS_S_i:
	.zero		924


//--------------------- SYMBOLS --------------------------

	.type		.nv.reservedSmem.offset0,@object
	.size		.nv.reservedSmem.offset0,0x4
